//
// Generated by NVIDIA NVVM Compiler
//
// Compiler Build ID: CL-36424714
// Cuda compilation tools, release 13.0, V13.0.88
// Based on NVVM 20.0.0
//

.version 9.0
.target sm_100
.address_size 64

	// .globl	_Z6kernelPh

.visible .entry _Z6kernelPh(
	.param .u64 .ptr .align 1 _Z6kernelPh_param_0
)
{
	.reg .pred 	%p<10>;
	.reg .b16 	%rs<14>;
	.reg .b32 	%r<12>;
	.reg .b32 	%f<76>;
	.reg .b64 	%rd<5>;

	ld.param.u64 	%rd1, [_Z6kernelPh_param_0];
	mov.u32 	%r5, %ctaid.x;
	mov.u32 	%r6, %ctaid.y;
	mov.u32 	%r7, %nctaid.x;
	mad.lo.s32 	%r1, %r6, %r7, %r5;
	sub.s32 	%r8, 500, %r5;
	cvt.rn.f32.s32 	%f35, %r8;
	mul.f32 	%f36, %f35, 0f3FC00000;
	div.rn.f32 	%f75, %f36, 0f43FA0000;
	sub.s32 	%r9, 500, %r6;
	cvt.rn.f32.s32 	%f37, %r9;
	mul.f32 	%f38, %f37, 0f3FC00000;
	div.rn.f32 	%f74, %f38, 0f43FA0000;
	mov.b32 	%r11, 0;
	bra.uni 	$L__BB0_9;
$L__BB0_1:
	sub.f32 	%f45, %f33, %f34;
	mul.f32 	%f46, %f31, %f32;
	fma.rn.f32 	%f47, %f31, %f32, %f46;
	add.f32 	%f3, %f45, 0fBF4CCCCD;
	add.f32 	%f4, %f47, 0f3E1FBE77;
	mul.f32 	%f5, %f3, %f3;
	mul.f32 	%f6, %f4, %f4;
	add.f32 	%f48, %f5, %f6;
	setp.gt.f32 	%p2, %f48, 0f447A0000;
	@%p2 bra 	$L__BB0_10;
	sub.f32 	%f49, %f5, %f6;
	mul.f32 	%f50, %f3, %f4;
	fma.rn.f32 	%f51, %f3, %f4, %f50;
	add.f32 	%f7, %f49, 0fBF4CCCCD;
	add.f32 	%f8, %f51, 0f3E1FBE77;
	mul.f32 	%f9, %f7, %f7;
	mul.f32 	%f10, %f8, %f8;
	add.f32 	%f52, %f9, %f10;
	setp.gt.f32 	%p3, %f52, 0f447A0000;
	@%p3 bra 	$L__BB0_10;
	sub.f32 	%f53, %f9, %f10;
	mul.f32 	%f54, %f7, %f8;
	fma.rn.f32 	%f55, %f7, %f8, %f54;
	add.f32 	%f11, %f53, 0fBF4CCCCD;
	add.f32 	%f12, %f55, 0f3E1FBE77;
	mul.f32 	%f13, %f11, %f11;
	mul.f32 	%f14, %f12, %f12;
	add.f32 	%f56, %f13, %f14;
	setp.gt.f32 	%p4, %f56, 0f447A0000;
	@%p4 bra 	$L__BB0_10;
	sub.f32 	%f57, %f13, %f14;
	mul.f32 	%f58, %f11, %f12;
	fma.rn.f32 	%f59, %f11, %f12, %f58;
	add.f32 	%f15, %f57, 0fBF4CCCCD;
	add.f32 	%f16, %f59, 0f3E1FBE77;
	mul.f32 	%f17, %f15, %f15;
	mul.f32 	%f18, %f16, %f16;
	add.f32 	%f60, %f17, %f18;
	setp.gt.f32 	%p5, %f60, 0f447A0000;
	@%p5 bra 	$L__BB0_10;
	sub.f32 	%f61, %f17, %f18;
	mul.f32 	%f62, %f15, %f16;
	fma.rn.f32 	%f63, %f15, %f16, %f62;
	add.f32 	%f19, %f61, 0fBF4CCCCD;
	add.f32 	%f20, %f63, 0f3E1FBE77;
	mul.f32 	%f21, %f19, %f19;
	mul.f32 	%f22, %f20, %f20;
	add.f32 	%f64, %f21, %f22;
	setp.gt.f32 	%p6, %f64, 0f447A0000;
	@%p6 bra 	$L__BB0_10;
	sub.f32 	%f65, %f21, %f22;
	mul.f32 	%f66, %f19, %f20;
	fma.rn.f32 	%f67, %f19, %f20, %f66;
	add.f32 	%f23, %f65, 0fBF4CCCCD;
	add.f32 	%f24, %f67, 0f3E1FBE77;
	mul.f32 	%f25, %f23, %f23;
	mul.f32 	%f26, %f24, %f24;
	add.f32 	%f68, %f25, %f26;
	setp.gt.f32 	%p7, %f68, 0f447A0000;
	@%p7 bra 	$L__BB0_10;
	sub.f32 	%f69, %f25, %f26;
	mul.f32 	%f70, %f23, %f24;
	fma.rn.f32 	%f71, %f23, %f24, %f70;
	add.f32 	%f75, %f69, 0fBF4CCCCD;
	add.f32 	%f74, %f71, 0f3E1FBE77;
	mul.f32 	%f72, %f74, %f74;
	fma.rn.f32 	%f73, %f75, %f75, %f72;
	setp.gt.f32 	%p8, %f73, 0f447A0000;
	@%p8 bra 	$L__BB0_10;
	add.s32 	%r11, %r11, 8;
	setp.eq.s32 	%p9, %r11, 200;
	mov.b16 	%rs13, 255;
	@%p9 bra 	$L__BB0_10;
$L__BB0_9:
	mul.f32 	%f39, %f75, %f75;
	mul.f32 	%f40, %f74, %f74;
	sub.f32 	%f41, %f39, %f40;
	mul.f32 	%f42, %f75, %f74;
	fma.rn.f32 	%f43, %f75, %f74, %f42;
	add.f32 	%f31, %f41, 0fBF4CCCCD;
	add.f32 	%f32, %f43, 0f3E1FBE77;
	mul.f32 	%f33, %f31, %f31;
	mul.f32 	%f34, %f32, %f32;
	add.f32 	%f44, %f33, %f34;
	setp.leu.f32 	%p1, %f44, 0f447A0000;
	mov.b16 	%rs13, 0;
	@%p1 bra 	$L__BB0_1;
$L__BB0_10:
	cvta.to.global.u64 	%rd2, %rd1;
	shl.b32 	%r10, %r1, 2;
	cvt.s64.s32 	%rd3, %r10;
	add.s64 	%rd4, %rd2, %rd3;
	st.global.u8 	[%rd4], %rs13;
	mov.b16 	%rs11, 0;
	st.global.u8 	[%rd4+1], %rs11;
	st.global.u8 	[%rd4+2], %rs11;
	mov.b16 	%rs12, 255;
	st.global.u8 	[%rd4+3], %rs12;
	ret;

}


// ===== COMPILED SASS (sm_100) =====

	.target	sm_100

	.elftype	@"ET_EXEC"


//--------------------- .note.nv.tkinfo           --------------------------
	.section	.note.nv.tkinfo,"",@"SHT_NOTE"
	.sectionflags	@"SHF_NOTE_NV_TKINFO"
	.tkinfo
        /*0018*/ 	.word	0x00000002
        /*0030*/ 	.string	""
        /*0030*/ 	.string	"ptxas"
        /*0030*/ 	.string	"Cuda compilation tools, release 13.0, V13.0.88"
        /*0030*/ 	.string	"Build cuda_13.0.r13.0/compiler.36424714_0"
        /*0030*/ 	.string	"-arch sm_100 -m 64 "



//--------------------- .note.nv.cuinfo           --------------------------
	.section	.note.nv.cuinfo,"",@"SHT_NOTE"
	.sectionflags	@"SHF_NOTE_NV_CUINFO"
        /*0018*/ 	.short	0x0002
        /*001a*/ 	.short	0x0064
        /*001c*/ 	.short	0x0082
	.zero		2


//--------------------- .nv.info                  --------------------------
	.section	.nv.info,"",@"SHT_CUDA_INFO"
	.align	4


	//----- nvinfo : EIATTR_REGCOUNT
	.align		4
        /*0000*/ 	.byte	0x04, 0x2f
        /*0002*/ 	.short	(.L_1 - .L_0)
	.align		4
.L_0:
        /*0004*/ 	.word	index@(_Z6kernelPh)
        /*0008*/ 	.word	0x00000010


	//----- nvinfo : EIATTR_FRAME_SIZE
	.align		4
.L_1:
        /*000c*/ 	.byte	0x04, 0x11
        /*000e*/ 	.short	(.L_3 - .L_2)
	.align		4
.L_2:
        /*0010*/ 	.word	index@($__internal_0_$__cuda_sm3x_div_rn_noftz_f32_slowpath)
        /*0014*/ 	.word	0x00000000


	//----- nvinfo : EIATTR_FRAME_SIZE
	.align		4
.L_3:
        /*0018*/ 	.byte	0x04, 0x11
        /*001a*/ 	.short	(.L_5 - .L_4)
	.align		4
.L_4:
        /*001c*/ 	.word	index@(_Z6kernelPh)
        /*0020*/ 	.word	0x00000000


	//----- nvinfo : EIATTR_MIN_STACK_SIZE
	.align		4
.L_5:
        /*0024*/ 	.byte	0x04, 0x12
        /*0026*/ 	.short	(.L_7 - .L_6)
	.align		4
.L_6:
        /*0028*/ 	.word	index@(_Z6kernelPh)
        /*002c*/ 	.word	0x00000000
.L_7:


//--------------------- .nv.compat                --------------------------
	.section	.nv.compat,"",@"SHT_CUDA_COMPAT_INFO"
	.align	4
        /*0000*/ 	.byte	0x02, 0x09, 0x00, 0x00, 0x02, 0x02, 0x01, 0x00, 0x02, 0x05, 0x05, 0x00, 0x03, 0x07, 0x01, 0x01
        /*0010*/ 	.byte	0x02, 0x03, 0x00, 0x00, 0x02, 0x06, 0x01, 0x00, 0x04, 0x0b, 0x08, 0x00, 0x01, 0x00, 0x00, 0x00
        /*0020*/ 	.byte	0x00, 0x00, 0x00, 0x00


//--------------------- .nv.info._Z6kernelPh      --------------------------
	.section	.nv.info._Z6kernelPh,"",@"SHT_CUDA_INFO"
	.sectionflags	@""
	.align	4


	//----- nvinfo : EIATTR_CUDA_API_VERSION
	.align		4
        /*0000*/ 	.byte	0x04, 0x37
        /*0002*/ 	.short	(.L_9 - .L_8)
.L_8:
        /*0004*/ 	.word	0x00000082


	//----- nvinfo : EIATTR_KPARAM_INFO
	.align		4
.L_9:
        /*0008*/ 	.byte	0x04, 0x17
        /*000a*/ 	.short	(.L_11 - .L_10)
.L_10:
        /*000c*/ 	.word	0x00000000
        /*0010*/ 	.short	0x0000
        /*0012*/ 	.short	0x0000
        /*0014*/ 	.byte	0x00, 0xf5, 0x21, 0x00


	//----- nvinfo : EIATTR_SPARSE_MMA_MASK
	.align		4
.L_11:
        /*0018*/ 	.byte	0x03, 0x50
        /*001a*/ 	.short	0x0000


	//----- nvinfo : EIATTR_MAXREG_COUNT
	.align		4
        /*001c*/ 	.byte	0x03, 0x1b
        /*001e*/ 	.short	0x00ff


	//----- nvinfo : EIATTR_MERCURY_ISA_VERSION
	.align		4
        /*0020*/ 	.byte	0x03, 0x5f
        /*0022*/ 	.short	0x0101


	//----- nvinfo : EIATTR_VRC_CTA_INIT_COUNT
	.align		4
        /*0024*/ 	.byte	0x02, 0x4a
	.zero		1
	.zero		1


	//----- nvinfo : EIATTR_EXIT_INSTR_OFFSETS
	.align		4
        /*0028*/ 	.byte	0x04, 0x1c
        /*002a*/ 	.short	(.L_13 - .L_12)


	//   ....[0]....
.L_12:
        /*002c*/ 	.word	0x00000850


	//----- nvinfo : EIATTR_CRS_STACK_SIZE
	.align		4
.L_13:
        /*0030*/ 	.byte	0x04, 0x1e
        /*0032*/ 	.short	(.L_15 - .L_14)
.L_14:
        /*0034*/ 	.word	0x00000000


	//----- nvinfo : EIATTR_CBANK_PARAM_SIZE
	.align		4
.L_15:
        /*0038*/ 	.byte	0x03, 0x19
        /*003a*/ 	.short	0x0008


	//----- nvinfo : EIATTR_PARAM_CBANK
	.align		4
        /*003c*/ 	.byte	0x04, 0x0a
        /*003e*/ 	.short	(.L_17 - .L_16)
	.align		4
.L_16:
        /*0040*/ 	.word	index@(.nv.constant0._Z6kernelPh)
        /*0044*/ 	.short	0x0380
        /*0046*/ 	.short	0x0008


	//----- nvinfo : EIATTR_SW_WAR
	.align		4
.L_17:
        /*0048*/ 	.byte	0x04, 0x36
        /*004a*/ 	.short	(.L_19 - .L_18)
.L_18:
        /*004c*/ 	.word	0x00000008
.L_19:


//--------------------- .nv.callgraph             --------------------------
	.section	.nv.callgraph,"",@"SHT_CUDA_CALLGRAPH"
	.align	4
	.sectionentsize	8
	.align		4
        /*0000*/ 	.word	0x00000000
	.align		4
        /*0004*/ 	.word	0xffffffff
	.align		4
        /*0008*/ 	.word	0x00000000
	.align		4
        /*000c*/ 	.word	0xfffffffe
	.align		4
        /*0010*/ 	.word	0x00000000
	.align		4
        /*0014*/ 	.word	0xfffffffd
	.align		4
        /*0018*/ 	.word	0x00000000
	.align		4
        /*001c*/ 	.word	0xfffffffc


//--------------------- .text._Z6kernelPh         --------------------------
	.section	.text._Z6kernelPh,"ax",@progbits
	.align	128
        .global         _Z6kernelPh
        .type           _Z6kernelPh,@function
        .size           _Z6kernelPh,(.L_x_13 - _Z6kernelPh)
        .other          _Z6kernelPh,@"STO_CUDA_ENTRY STV_DEFAULT"
_Z6kernelPh:
.text._Z6kernelPh:
[----:B------:R-:W-:Y:S08]  /*0000*/  LDC R1, c[0x0][0x37c] ;  /* 0x0000df00ff017b82 */ /* 0x000ff00000000800 */
[----:B------:R-:W0:Y:S01]  /*0010*/  S2UR UR5, SR_CTAID.X ;  /* 0x00000000000579c3 */ /* 0x000e220000002500 */
[----:B------:R-:W-:Y:S01]  /*0020*/  HFMA2 R4, -RZ, RZ, 0.87646484375, 0.000785350799560546875 ;  /* 0x3b03126fff047431 */ /* 0x000fe200000001ff */
[----:B------:R-:W1:Y:S01]  /*0030*/  LDCU UR6, c[0x0][0x370] ;  /* 0x00006e00ff0677ac */ /* 0x000e620008000800 */
[----:B------:R-:W-:-:S05]  /*0040*/  MOV R2, 0x43fa0000 ;  /* 0x43fa000000027802 */ /* 0x000fca0000000f00 */
[----:B------:R-:W1:Y:S01]  /*0050*/  S2UR UR4, SR_CTAID.Y ;  /* 0x00000000000479c3 */ /* 0x000e620000002600 */
[----:B------:R-:W-:-:S04]  /*0060*/  FFMA R3, R4, -R2, 1 ;  /* 0x3f80000004037423 */ /* 0x000fc80000000802 */
[----:B------:R-:W-:Y:S01]  /*0070*/  FFMA R3, R3, R4, 0.0020000000949949026108 ;  /* 0x3b03126f03037423 */ /* 0x000fe20000000004 */
[----:B0-----:R-:W-:-:S06]  /*0080*/  UIADD3 UR7, UPT, UPT, -UR5, 0x1f4, URZ ;  /* 0x000001f405077890 */ /* 0x001fcc000fffe1ff */
[----:B------:R-:W-:Y:S01]  /*0090*/  I2FP.F32.S32 R0, UR7 ;  /* 0x0000000700007c45 */ /* 0x000fe20008201400 */
[----:B-1----:R-:W-:-:S04]  /*00a0*/  UIMAD UR5, UR4, UR6, UR5 ;  /* 0x00000006040572a4 */ /* 0x002fc8000f8e0205 */
[----:B------:R-:W-:-:S04]  /*00b0*/  FMUL R0, R0, 1.5 ;  /* 0x3fc0000000007820 */ /* 0x000fc80000400000 */
[----:B------:R-:W0:Y:S01]  /*00c0*/  FCHK P0, R0, 500 ;  /* 0x43fa000000007902 */ /* 0x000e220000000000 */
[----:B------:R-:W-:-:S04]  /*00d0*/  FFMA R4, R0, R3, RZ ;  /* 0x0000000300047223 */ /* 0x000fc800000000ff */
[----:B------:R-:W-:-:S04]  /*00e0*/  FFMA R5, R4, -500, R0 ;  /* 0xc3fa000004057823 */ /* 0x000fc80000000000 */
[----:B------:R-:W-:Y:S01]  /*00f0*/  FFMA R4, R3, R5, R4 ;  /* 0x0000000503047223 */ /* 0x000fe20000000004 */
[----:B0-----:R-:W-:Y:S06]  /*0100*/  @!P0 BRA `(.L_x_0) ;  /* 0x0000000000108947 */ /* 0x001fec0003800000 */
[----:B------:R-:W-:Y:S02]  /*0110*/  MOV R3, R0 ;  /* 0x0000000000037202 */ /* 0x000fe40000000f00 */
[----:B------:R-:W-:-:S07]  /*0120*/  MOV R6, 0x140 ;  /* 0x0000014000067802 */ /* 0x000fce0000000f00 */
[----:B------:R-:W-:Y:S05]  /*0130*/  CALL.REL.NOINC `($__internal_0_$__cuda_sm3x_div_rn_noftz_f32_slowpath) ;  /* 0x0000000400c87944 */ /* 0x000fea0003c00000 */
[----:B------:R-:W-:-:S07]  /*0140*/  MOV R4, R0 ;  /* 0x0000000000047202 */ /* 0x000fce0000000f00 */
.L_x_0:
[----:B------:R-:W-:Y:S01]  /*0150*/  UIADD3 UR4, UPT, UPT, -UR4, 0x1f4, URZ ;  /* 0x000001f404047890 */ /* 0x000fe2000fffe1ff */
[----:B------:R-:W-:-:S05]  /*0160*/  MOV R5, 0x3b03126f ;  /* 0x3b03126f00057802 */ /* 0x000fca0000000f00 */
[----:B------:R-:W-:Y:S01]  /*0170*/  I2FP.F32.S32 R0, UR4 ;  /* 0x0000000400007c45 */ /* 0x000fe20008201400 */
[----:B------:R-:W-:-:S04]  /*0180*/  FFMA R6, R5, -R2, 1 ;  /* 0x3f80000005067423 */ /* 0x000fc80000000802 */
[----:B------:R-:W-:Y:S01]  /*0190*/  FMUL R3, R0, 1.5 ;  /* 0x3fc0000000037820 */ /* 0x000fe20000400000 */
[----:B------:R-:W-:-:S03]  /*01a0*/  FFMA R0, R6, R5, 0.0020000000949949026108 ;  /* 0x3b03126f06007423 */ /* 0x000fc60000000005 */
[----:B------:R-:W0:Y:S01]  /*01b0*/  FCHK P0, R3, 500 ;  /* 0x43fa000003007902 */ /* 0x000e220000000000 */
[----:B------:R-:W-:-:S04]  /*01c0*/  FFMA R6, R0, R3, RZ ;  /* 0x0000000300067223 */ /* 0x000fc800000000ff */
[----:B------:R-:W-:-:S04]  /*01d0*/  FFMA R5, R6, -500, R3 ;  /* 0xc3fa000006057823 */ /* 0x000fc80000000003 */
[----:B------:R-:W-:Y:S01]  /*01e0*/  FFMA R0, R0, R5, R6 ;  /* 0x0000000500007223 */ /* 0x000fe20000000006 */
[----:B0-----:R-:W-:Y:S06]  /*01f0*/  @!P0 BRA `(.L_x_1) ;  /* 0x0000000000088947 */ /* 0x001fec0003800000 */
[----:B------:R-:W-:-:S07]  /*0200*/  MOV R6, 0x220 ;  /* 0x0000022000067802 */ /* 0x000fce0000000f00 */
[----:B------:R-:W-:Y:S05]  /*0210*/  CALL.REL.NOINC `($__internal_0_$__cuda_sm3x_div_rn_noftz_f32_slowpath) ;  /* 0x0000000400907944 */ /* 0x000fea0003c00000 */
.L_x_1:
[----:B------:R-:W0:Y:S01]  /*0220*/  LDCU.64 UR8, c[0x0][0x358] ;  /* 0x00006b00ff0877ac */ /* 0x000e220008000a00 */
[----:B------:R-:W-:-:S05]  /*0230*/  UMOV UR4, URZ ;  /* 0x000000ff00047c82 */ /* 0x000fca0008000000 */
.L_x_3:
[C---:B------:R-:W-:Y:S01]  /*0240*/  FMUL R3, R0.reuse, R0 ;  /* 0x0000000000037220 */ /* 0x040fe20000400000 */
[----:B------:R-:W-:-:S03]  /*0250*/  FMUL R5, R0, R4 ;  /* 0x0000000400057220 */ /* 0x000fc60000400000 */
[-C--:B------:R-:W-:Y:S01]  /*0260*/  FFMA R3, R4, R4.reuse, -R3 ;  /* 0x0000000404037223 */ /* 0x080fe20000000803 */
[----:B------:R-:W-:-:S03]  /*0270*/  FFMA R5, R0, R4, R5 ;  /* 0x0000000400057223 */ /* 0x000fc60000000005 */
[----:B------:R-:W-:Y:S01]  /*0280*/  FADD R4, R3, -0.80000001192092895508 ;  /* 0xbf4ccccd03047421 */ /* 0x000fe20000000000 */
[----:B------:R-:W-:-:S03]  /*0290*/  FADD R5, R5, 0.15600000321865081787 ;  /* 0x3e1fbe7705057421 */ /* 0x000fc60000000000 */
[----:B------:R-:W-:Y:S01]  /*02a0*/  FMUL R2, R4, R4 ;  /* 0x0000000404027220 */ /* 0x000fe20000400000 */
[----:B------:R-:W-:-:S04]  /*02b0*/  FMUL R7, R5, R5 ;  /* 0x0000000505077220 */ /* 0x000fc80000400000 */
[----:B------:R-:W-:-:S05]  /*02c0*/  FADD R0, R2, R7 ;  /* 0x0000000702007221 */ /* 0x000fca0000000000 */
[----:B------:R-:W-:Y:S02]  /*02d0*/  FSETP.GT.AND P0, PT, R0, 1000, PT ;  /* 0x447a00000000780b */ /* 0x000fe40003f04000 */
[----:B------:R-:W-:-:S11]  /*02e0*/  PRMT R0, RZ, 0x7610, R0 ;  /* 0x00007610ff007816 */ /* 0x000fd60000000000 */
[----:B------:R-:W-:Y:S05]  /*02f0*/  @P0 BRA `(.L_x_2) ;  /* 0x0000000400280947 */ /* 0x000fea0003800000 */
[----:B------:R-:W-:Y:S01]  /*0300*/  FMUL R3, R4, R5 ;  /* 0x0000000504037220 */ /* 0x000fe20000400000 */
[----:B------:R-:W-:-:S03]  /*0310*/  FADD R2, R2, -R7 ;  /* 0x8000000702027221 */ /* 0x000fc60000000000 */
[----:B------:R-:W-:Y:S01]  /*0320*/  FFMA R3, R4, R5, R3 ;  /* 0x0000000504037223 */ /* 0x000fe20000000003 */
[----:B------:R-:W-:-:S03]  /*0330*/  FADD R4, R2, -0.80000001192092895508 ;  /* 0xbf4ccccd02047421 */ /* 0x000fc60000000000 */
[----:B------:R-:W-:Y:S01]  /*0340*/  FADD R5, R3, 0.15600000321865081787 ;  /* 0x3e1fbe7703057421 */ /* 0x000fe20000000000 */
[----:B------:R-:W-:-:S03]  /*0350*/  FMUL R2, R4, R4 ;  /* 0x0000000404027220 */ /* 0x000fc60000400000 */
[----:B------:R-:W-:-:S04]  /*0360*/  FMUL R7, R5, R5 ;  /* 0x0000000505077220 */ /* 0x000fc80000400000 */
[----:B------:R-:W-:-:S05]  /*0370*/  FADD R3, R2, R7 ;  /* 0x0000000702037221 */ /* 0x000fca0000000000 */
[----:B------:R-:W-:-:S13]  /*0380*/  FSETP.GT.AND P0, PT, R3, 1000, PT ;  /* 0x447a00000300780b */ /* 0x000fda0003f04000 */
        /* <DEDUP_REMOVED lines=51> */
[----:B------:R-:W-:-:S04]  /*06c0*/  FMUL R2, R5, R4 ;  /* 0x0000000405027220 */ /* 0x000fc80000400000 */
[----:B------:R-:W-:Y:S01]  /*06d0*/  FFMA R3, R5, R4, R2 ;  /* 0x0000000405037223 */ /* 0x000fe20000000002 */
[----:B------:R-:W-:-:S03]  /*06e0*/  FADD R2, R6, -R7 ;  /* 0x8000000706027221 */ /* 0x000fc60000000000 */
[----:B------:R-:W-:Y:S01]  /*06f0*/  FADD R3, R3, 0.15600000321865081787 ;  /* 0x3e1fbe7703037421 */ /* 0x000fe20000000000 */
[----:B------:R-:W-:-:S03]  /*0700*/  FADD R4, R2, -0.80000001192092895508 ;  /* 0xbf4ccccd02047421 */ /* 0x000fc60000000000 */
[----:B------:R-:W-:-:S04]  /*0710*/  FMUL R5, R3, R3 ;  /* 0x0000000303057220 */ /* 0x000fc80000400000 */
[----:B------:R-:W-:-:S05]  /*0720*/  FFMA R5, R4, R4, R5 ;  /* 0x0000000404057223 */ /* 0x000fca0000000005 */
[----:B------:R-:W-:-:S13]  /*0730*/  FSETP.GT.AND P0, PT, R5, 1000, PT ;  /* 0x447a00000500780b */ /* 0x000fda0003f04000 */
[----:B------:R-:W-:Y:S05]  /*0740*/  @P0 BRA `(.L_x_2) ;  /* 0x0000000000140947 */ /* 0x000fea0003800000 */
[----:B------:R-:W-:Y:S01]  /*0750*/  UIADD3 UR4, UPT, UPT, UR4, 0x8, URZ ;  /* 0x0000000804047890 */ /* 0x000fe2000fffe0ff */
[----:B------:R-:W-:-:S03]  /*0760*/  MOV R0, R3 ;  /* 0x0000000300007202 */ /* 0x000fc60000000f00 */
[----:B------:R-:W-:-:S09]  /*0770*/  UISETP.NE.AND UP0, UPT, UR4, 0xc8, UPT ;  /* 0x000000c80400788c */ /* 0x000fd2000bf05270 */
[----:B------:R-:W-:Y:S05]  /*0780*/  BRA.U UP0, `(.L_x_3) ;  /* 0xfffffff900ac7547 */ /* 0x000fea000b83ffff */
[----:B------:R-:W-:-:S07]  /*0790*/  HFMA2 R0, -RZ, RZ, 0, 1.5199184417724609375e-05 ;  /* 0x000000ffff007431 */ /* 0x000fce00000001ff */
.L_x_2:
[----:B------:R-:W1:Y:S01]  /*07a0*/  LDCU.64 UR6, c[0x0][0x380] ;  /* 0x00007000ff0677ac */ /* 0x000e620008000a00 */
[----:B------:R-:W-:Y:S01]  /*07b0*/  MOV R4, 0xff ;  /* 0x000000ff00047802 */ /* 0x000fe20000000f00 */
[----:B------:R-:W-:-:S04]  /*07c0*/  USHF.L.U32 UR4, UR5, 0x2, URZ ;  /* 0x0000000205047899 */ /* 0x000fc800080006ff */
[----:B-1----:R-:W-:-:S04]  /*07d0*/  UIADD3 UR6, UP0, UPT, UR4, UR6, URZ ;  /* 0x0000000604067290 */ /* 0x002fc8000ff1e0ff */
[----:B------:R-:W-:Y:S02]  /*07e0*/  ULEA.HI.X.SX32 UR4, UR4, UR7, 0x1, UP0 ;  /* 0x0000000704047291 */ /* 0x000fe400080f0eff */
[----:B------:R-:W-:-:S04]  /*07f0*/  MOV R2, UR6 ;  /* 0x0000000600027c02 */ /* 0x000fc80008000f00 */
[----:B------:R-:W-:-:S05]  /*0800*/  MOV R3, UR4 ;  /* 0x0000000400037c02 */ /* 0x000fca0008000f00 */
[----:B0-----:R-:W-:Y:S04]  /*0810*/  STG.E.U8 desc[UR8][R2.64], R0 ;  /* 0x0000000002007986 */ /* 0x001fe8000c101108 */
[----:B------:R-:W-:Y:S04]  /*0820*/  STG.E.U8 desc[UR8][R2.64+0x3], R4 ;  /* 0x0000030402007986 */ /* 0x000fe8000c101108 */
[----:B------:R-:W-:Y:S04]  /*0830*/  STG.E.U8 desc[UR8][R2.64+0x1], RZ ;  /* 0x000001ff02007986 */ /* 0x000fe8000c101108 */
[----:B------:R-:W-:Y:S01]  /*0840*/  STG.E.U8 desc[UR8][R2.64+0x2], RZ ;  /* 0x000002ff02007986 */ /* 0x000fe2000c101108 */
[----:B------:R-:W-:Y:S05]  /*0850*/  EXIT ;  /* 0x000000000000794d */ /* 0x000fea0003800000 */
        .weak           $__internal_0_$__cuda_sm3x_div_rn_noftz_f32_slowpath
        .type           $__internal_0_$__cuda_sm3x_div_rn_noftz_f32_slowpath,@function
        .size           $__internal_0_$__cuda_sm3x_div_rn_noftz_f32_slowpath,(.L_x_13 - $__internal_0_$__cuda_sm3x_div_rn_noftz_f32_slowpath)
$__internal_0_$__cuda_sm3x_div_rn_noftz_f32_slowpath:
[----:B------:R-:W-:Y:S02]  /*0860*/  SHF.R.U32.HI R5, RZ, 0x17, R2 ;  /* 0x00000017ff057819 */ /* 0x000fe40000011602 */
[----:B------:R-:W-:Y:S02]  /*0870*/  SHF.R.U32.HI R0, RZ, 0x17, R3 ;  /* 0x00000017ff007819 */ /* 0x000fe40000011603 */
[----:B------:R-:W-:Y:S02]  /*0880*/  LOP3.LUT R5, R5, 0xff, RZ, 0xc0, !PT ;  /* 0x000000ff05057812 */ /* 0x000fe400078ec0ff */
[----:B------:R-:W-:Y:S02]  /*0890*/  LOP3.LUT R12, R0, 0xff, RZ, 0xc0, !PT ;  /* 0x000000ff000c7812 */ /* 0x000fe400078ec0ff */
[----:B------:R-:W-:Y:S02]  /*08a0*/  IADD3 R9, PT, PT, R5, -0x1, RZ ;  /* 0xffffffff05097810 */ /* 0x000fe40007ffe0ff */
[----:B------:R-:W-:-:S02]  /*08b0*/  IADD3 R10, PT, PT, R12, -0x1, RZ ;  /* 0xffffffff0c0a7810 */ /* 0x000fc40007ffe0ff */
[----:B------:R-:W-:Y:S02]  /*08c0*/  ISETP.GT.U32.AND P0, PT, R9, 0xfd, PT ;  /* 0x000000fd0900780c */ /* 0x000fe40003f04070 */
[----:B------:R-:W-:Y:S02]  /*08d0*/  MOV R8, 0x43fa0000 ;  /* 0x43fa000000087802 */ /* 0x000fe40000000f00 */
[----:B------:R-:W-:-:S13]  /*08e0*/  ISETP.GT.U32.OR P0, PT, R10, 0xfd, P0 ;  /* 0x000000fd0a00780c */ /* 0x000fda0000704470 */
[----:B------:R-:W-:Y:S01]  /*08f0*/  @!P0 MOV R7, RZ ;  /* 0x000000ff00078202 */ /* 0x000fe20000000f00 */
[----:B------:R-:W-:Y:S06]  /*0900*/  @!P0 BRA `(.L_x_4) ;  /* 0x0000000000608947 */ /* 0x000fec0003800000 */
[----:B------:R-:W-:Y:S01]  /*0910*/  HFMA2 R0, -RZ, RZ, 3.98828125, 0 ;  /* 0x43fa0000ff007431 */ /* 0x000fe200000001ff */
[----:B------:R-:W-:-:S04]  /*0920*/  FSETP.GTU.FTZ.AND P0, PT, |R3|, +INF , PT ;  /* 0x7f8000000300780b */ /* 0x000fc80003f1c200 */
[----:B------:R-:W-:-:S04]  /*0930*/  FSETP.GTU.FTZ.AND P1, PT, |R0|, +INF , PT ;  /* 0x7f8000000000780b */ /* 0x000fc80003f3c200 */
[----:B------:R-:W-:-:S13]  /*0940*/  PLOP3.LUT P0, PT, P0, P1, PT, 0xf8, 0x8f ;  /* 0x00000000008f781c */ /* 0x000fda0000703f70 */
[----:B------:R-:W-:Y:S05]  /*0950*/  @P0 BRA `(.L_x_5) ;  /* 0x0000000400440947 */ /* 0x000fea0003800000 */
[----:B------:R-:W-:-:S13]  /*0960*/  LOP3.LUT P0, RZ, R8, 0x7fffffff, R3, 0xc8, !PT ;  /* 0x7fffffff08ff7812 */ /* 0x000fda000780c803 */
[----:B------:R-:W-:Y:S05]  /*0970*/  @!P0 BRA `(.L_x_6) ;  /* 0x0000000400348947 */ /* 0x000fea0003800000 */
[C---:B------:R-:W-:Y:S02]  /*0980*/  FSETP.NEU.FTZ.AND P2, PT, |R3|.reuse, +INF , PT ;  /* 0x7f8000000300780b */ /* 0x040fe40003f5d200 */
[----:B------:R-:W-:Y:S02]  /*0990*/  FSETP.NEU.FTZ.AND P1, PT, |R0|, +INF , PT ;  /* 0x7f8000000000780b */ /* 0x000fe40003f3d200 */
[----:B------:R-:W-:-:S11]  /*09a0*/  FSETP.NEU.FTZ.AND P0, PT, |R3|, +INF , PT ;  /* 0x7f8000000300780b */ /* 0x000fd60003f1d200 */
[----:B------:R-:W-:Y:S05]  /*09b0*/  @!P1 BRA !P2, `(.L_x_6) ;  /* 0x0000000400249947 */ /* 0x000fea0005000000 */
[----:B------:R-:W-:-:S04]  /*09c0*/  LOP3.LUT P2, RZ, R3, 0x7fffffff, RZ, 0xc0, !PT ;  /* 0x7fffffff03ff7812 */ /* 0x000fc8000784c0ff */
[----:B------:R-:W-:-:S13]  /*09d0*/  PLOP3.LUT P1, PT, P1, P2, PT, 0x2f, 0xf2 ;  /* 0x0000000000f2781c */ /* 0x000fda0000f24577 */
[----:B------:R-:W-:Y:S05]  /*09e0*/  @P1 BRA `(.L_x_7) ;  /* 0x0000000400101947 */ /* 0x000fea0003800000 */
[----:B------:R-:W-:-:S04]  /*09f0*/  LOP3.LUT P1, RZ, R8, 0x7fffffff, RZ, 0xc0, !PT ;  /* 0x7fffffff08ff7812 */ /* 0x000fc8000782c0ff */
[----:B------:R-:W-:-:S13]  /*0a00*/  PLOP3.LUT P0, PT, P0, P1, PT, 0x2f, 0xf2 ;  /* 0x0000000000f2781c */ /* 0x000fda0000702577 */
[----:B------:R-:W-:Y:S05]  /*0a10*/  @P0 BRA `(.L_x_8) ;  /* 0x0000000000f80947 */ /* 0x000fea0003800000 */
[----:B------:R-:W-:Y:S02]  /*0a20*/  ISETP.GE.AND P0, PT, R10, RZ, PT ;  /* 0x000000ff0a00720c */ /* 0x000fe40003f06270 */
[----:B------:R-:W-:-:S11]  /*0a30*/  ISETP.GE.AND P1, PT, R9, RZ, PT ;  /* 0x000000ff0900720c */ /* 0x000fd60003f26270 */
[----:B------:R-:W-:Y:S01]  /*0a40*/  @P0 MOV R7, RZ ;  /* 0x000000ff00070202 */ /* 0x000fe20000000f00 */
[----:B------:R-:W-:Y:S01]  /*0a50*/  @!P0 FFMA R3, R3, 1.84467440737095516160e+19, RZ ;  /* 0x5f80000003038823 */ /* 0x000fe200000000ff */
[----:B------:R-:W-:Y:S01]  /*0a60*/  @!P0 MOV R7, 0xffffffc0 ;  /* 0xffffffc000078802 */ /* 0x000fe20000000f00 */
[----:B------:R-:W-:-:S03]  /*0a70*/  @!P1 FFMA R8, R0, 1.84467440737095516160e+19, RZ ;  /* 0x5f80000000089823 */ /* 0x000fc600000000ff */
[----:B------:R-:W-:-:S07]  /*0a80*/  @!P1 IADD3 R7, PT, PT, R7, 0x40, RZ ;  /* 0x0000004007079810 */ /* 0x000fce0007ffe0ff */
.L_x_4:
[----:B------:R-:W-:-:S04]  /*0a90*/  LEA R9, R5, 0xc0800000, 0x17 ;  /* 0xc080000005097811 */ /* 0x000fc800078eb8ff */
[----:B------:R-:W-:Y:S02]  /*0aa0*/  IADD3 R9, PT, PT, -R9, R8, RZ ;  /* 0x0000000809097210 */ /* 0x000fe40007ffe1ff */
[----:B------:R-:W-:Y:S02]  /*0ab0*/  IADD3 R8, PT, PT, R12, -0x7f, RZ ;  /* 0xffffff810c087810 */ /* 0x000fe40007ffe0ff */
[----:B------:R-:W0:Y:S01]  /*0ac0*/  MUFU.RCP R10, R9 ;  /* 0x00000009000a7308 */ /* 0x000e220000001000 */
[----:B------:R-:W-:Y:S02]  /*0ad0*/  FADD.FTZ R11, -R9, -RZ ;  /* 0x800000ff090b7221 */ /* 0x000fe40000010100 */
[C---:B------:R-:W-:Y:S01]  /*0ae0*/  IMAD R0, R8.reuse, -0x800000, R3 ;  /* 0xff80000008007824 */ /* 0x040fe200078e0203 */
[----:B------:R-:W-:-:S04]  /*0af0*/  IADD3 R8, PT, PT, R8, 0x7f, -R5 ;  /* 0x0000007f08087810 */ /* 0x000fc80007ffe805 */
[----:B------:R-:W-:Y:S01]  /*0b00*/  IADD3 R8, PT, PT, R8, R7, RZ ;  /* 0x0000000708087210 */ /* 0x000fe20007ffe0ff */
[----:B0-----:R-:W-:-:S04]  /*0b10*/  FFMA R13, R10, R11, 1 ;  /* 0x3f8000000a0d7423 */ /* 0x001fc8000000000b */
[----:B------:R-:W-:-:S04]  /*0b20*/  FFMA R12, R10, R13, R10 ;  /* 0x0000000d0a0c7223 */ /* 0x000fc8000000000a */
[----:B------:R-:W-:-:S04]  /*0b30*/  FFMA R3, R0, R12, RZ ;  /* 0x0000000c00037223 */ /* 0x000fc800000000ff */
[----:B------:R-:W-:-:S04]  /*0b40*/  FFMA R10, R11, R3, R0 ;  /* 0x000000030b0a7223 */ /* 0x000fc80000000000 */
[----:B------:R-:W-:-:S04]  /*0b50*/  FFMA R13, R12, R10, R3 ;  /* 0x0000000a0c0d7223 */ /* 0x000fc80000000003 */
[----:B------:R-:W-:-:S04]  /*0b60*/  FFMA R10, R11, R13, R0 ;  /* 0x0000000d0b0a7223 */ /* 0x000fc80000000000 */
[----:B------:R-:W-:-:S05]  /*0b70*/  FFMA R0, R12, R10, R13 ;  /* 0x0000000a0c007223 */ /* 0x000fca000000000d */
[----:B------:R-:W-:-:S04]  /*0b80*/  SHF.R.U32.HI R3, RZ, 0x17, R0 ;  /* 0x00000017ff037819 */ /* 0x000fc80000011600 */
[----:B------:R-:W-:-:S04]  /*0b90*/  LOP3.LUT R3, R3, 0xff, RZ, 0xc0, !PT ;  /* 0x000000ff03037812 */ /* 0x000fc800078ec0ff */
[----:B------:R-:W-:-:S04]  /*0ba0*/  IADD3 R7, PT, PT, R3, R8, RZ ;  /* 0x0000000803077210 */ /* 0x000fc80007ffe0ff */
[----:B------:R-:W-:-:S04]  /*0bb0*/  IADD3 R3, PT, PT, R7, -0x1, RZ ;  /* 0xffffffff07037810 */ /* 0x000fc80007ffe0ff */
[----:B------:R-:W-:-:S13]  /*0bc0*/  ISETP.GE.U32.AND P0, PT, R3, 0xfe, PT ;  /* 0x000000fe0300780c */ /* 0x000fda0003f06070 */
[----:B------:R-:W-:Y:S05]  /*0bd0*/  @!P0 BRA `(.L_x_9) ;  /* 0x0000000000808947 */ /* 0x000fea0003800000 */
[----:B------:R-:W-:-:S13]  /*0be0*/  ISETP.GT.AND P0, PT, R7, 0xfe, PT ;  /* 0x000000fe0700780c */ /* 0x000fda0003f04270 */
[----:B------:R-:W-:Y:S05]  /*0bf0*/  @P0 BRA `(.L_x_10) ;  /* 0x00000000006c0947 */ /* 0x000fea0003800000 */
[----:B------:R-:W-:-:S13]  /*0c00*/  ISETP.GE.AND P0, PT, R7, 0x1, PT ;  /* 0x000000010700780c */ /* 0x000fda0003f06270 */
[----:B------:R-:W-:Y:S05]  /*0c10*/  @P0 BRA `(.L_x_11) ;  /* 0x0000000000980947 */ /* 0x000fea0003800000 */
[----:B------:R-:W-:Y:S02]  /*0c20*/  ISETP.GE.AND P0, PT, R7, -0x18, PT ;  /* 0xffffffe80700780c */ /* 0x000fe40003f06270 */
[----:B------:R-:W-:-:S11]  /*0c30*/  LOP3.LUT R0, R0, 0x80000000, RZ, 0xc0, !PT ;  /* 0x8000000000007812 */ /* 0x000fd600078ec0ff */
[----:B------:R-:W-:Y:S05]  /*0c40*/  @!P0 BRA `(.L_x_11) ;  /* 0x00000000008c8947 */ /* 0x000fea0003800000 */
[CCC-:B------:R-:W-:Y:S01]  /*0c50*/  FFMA.RZ R3, R12.reuse, R10.reuse, R13.reuse ;  /* 0x0000000a0c037223 */ /* 0x1c0fe2000000c00d */
[CCC-:B------:R-:W-:Y:S01]  /*0c60*/  FFMA.RM R8, R12.reuse, R10.reuse, R13.reuse ;  /* 0x0000000a0c087223 */ /* 0x1c0fe2000000400d */
[C---:B------:R-:W-:Y:S02]  /*0c70*/  ISETP.NE.AND P2, PT, R7.reuse, RZ, PT ;  /* 0x000000ff0700720c */ /* 0x040fe40003f45270 */
[----:B------:R-:W-:Y:S02]  /*0c80*/  ISETP.NE.AND P1, PT, R7, RZ, PT ;  /* 0x000000ff0700720c */ /* 0x000fe40003f25270 */
[----:B------:R-:W-:Y:S01]  /*0c90*/  LOP3.LUT R5, R3, 0x7fffff, RZ, 0xc0, !PT ;  /* 0x007fffff03057812 */ /* 0x000fe200078ec0ff */
[----:B------:R-:W-:Y:S01]  /*0ca0*/  FFMA.RP R3, R12, R10, R13 ;  /* 0x0000000a0c037223 */ /* 0x000fe2000000800d */
[----:B------:R-:W-:Y:S02]  /*0cb0*/  IADD3 R10, PT, PT, R7, 0x20, RZ ;  /* 0x00000020070a7810 */ /* 0x000fe40007ffe0ff */
[----:B------:R-:W-:-:S02]  /*0cc0*/  LOP3.LUT R5, R5, 0x800000, RZ, 0xfc, !PT ;  /* 0x0080000005057812 */ /* 0x000fc400078efcff */
[----:B------:R-:W-:Y:S02]  /*0cd0*/  IADD3 R7, PT, PT, -R7, RZ, RZ ;  /* 0x000000ff07077210 */ /* 0x000fe40007ffe1ff */
[----:B------:R-:W-:Y:S02]  /*0ce0*/  SHF.L.U32 R10, R5, R10, RZ ;  /* 0x0000000a050a7219 */ /* 0x000fe400000006ff */
[----:B------:R-:W-:Y:S02]  /*0cf0*/  FSETP.NEU.FTZ.AND P0, PT, R3, R8, PT ;  /* 0x000000080300720b */ /* 0x000fe40003f1d000 */
[----:B------:R-:W-:Y:S02]  /*0d00*/  SEL R8, R7, RZ, P2 ;  /* 0x000000ff07087207 */ /* 0x000fe40001000000 */
[----:B------:R-:W-:Y:S02]  /*0d10*/  ISETP.NE.AND P1, PT, R10, RZ, P1 ;  /* 0x000000ff0a00720c */ /* 0x000fe40000f25270 */
[----:B------:R-:W-:-:S02]  /*0d20*/  SHF.R.U32.HI R8, RZ, R8, R5 ;  /* 0x00000008ff087219 */ /* 0x000fc40000011605 */
[----:B------:R-:W-:Y:S02]  /*0d30*/  PLOP3.LUT P0, PT, P0, P1, PT, 0xf8, 0x8f ;  /* 0x00000000008f781c */ /* 0x000fe40000703f70 */
[----:B------:R-:W-:Y:S02]  /*0d40*/  SHF.R.U32.HI R10, RZ, 0x1, R8 ;  /* 0x00000001ff0a7819 */ /* 0x000fe40000011608 */
[----:B------:R-:W-:-:S04]  /*0d50*/  SEL R3, RZ, 0x1, !P0 ;  /* 0x00000001ff037807 */ /* 0x000fc80004000000 */
[----:B------:R-:W-:-:S04]  /*0d60*/  LOP3.LUT R3, R3, 0x1, R10, 0xf8, !PT ;  /* 0x0000000103037812 */ /* 0x000fc800078ef80a */
[----:B------:R-:W-:-:S04]  /*0d70*/  LOP3.LUT R3, R3, R8, RZ, 0xc0, !PT ;  /* 0x0000000803037212 */ /* 0x000fc800078ec0ff */
[----:B------:R-:W-:-:S04]  /*0d80*/  IADD3 R3, PT, PT, R10, R3, RZ ;  /* 0x000000030a037210 */ /* 0x000fc80007ffe0ff */
[----:B------:R-:W-:Y:S01]  /*0d90*/  LOP3.LUT R0, R3, R0, RZ, 0xfc, !PT ;  /* 0x0000000003007212 */ /* 0x000fe200078efcff */
[----:B------:R-:W-:Y:S06]  /*0da0*/  BRA `(.L_x_11) ;  /* 0x0000000000347947 */ /* 0x000fec0003800000 */
.L_x_10:
[----:B------:R-:W-:-:S04]  /*0db0*/  LOP3.LUT R0, R0, 0x80000000, RZ, 0xc0, !PT ;  /* 0x8000000000007812 */ /* 0x000fc800078ec0ff */
[----:B------:R-:W-:Y:S01]  /*0dc0*/  LOP3.LUT R0, R0, 0x7f800000, RZ, 0xfc, !PT ;  /* 0x7f80000000007812 */ /* 0x000fe200078efcff */
[----:B------:R-:W-:Y:S06]  /*0dd0*/  BRA `(.L_x_11) ;  /* 0x0000000000287947 */ /* 0x000fec0003800000 */
.L_x_9:
[----:B------:R-:W-:Y:S01]  /*0de0*/  LEA R0, R8, R0, 0x17 ;  /* 0x0000000008007211 */ /* 0x000fe200078eb8ff */
[----:B------:R-:W-:Y:S06]  /*0df0*/  BRA `(.L_x_11) ;  /* 0x0000000000207947 */ /* 0x000fec0003800000 */
.L_x_8:
[----:B------:R-:W-:-:S04]  /*0e00*/  LOP3.LUT R0, R8, 0x80000000, R3, 0x48, !PT ;  /* 0x8000000008007812 */ /* 0x000fc800078e4803 */
[----:B------:R-:W-:Y:S01]  /*0e10*/  LOP3.LUT R0, R0, 0x7f800000, RZ, 0xfc, !PT ;  /* 0x7f80000000007812 */ /* 0x000fe200078efcff */
[----:B------:R-:W-:Y:S06]  /*0e20*/  BRA `(.L_x_11) ;  /* 0x0000000000147947 */ /* 0x000fec0003800000 */
.L_x_7:
[----:B------:R-:W-:Y:S01]  /*0e30*/  LOP3.LUT R0, R8, 0x80000000, R3, 0x48, !PT ;  /* 0x8000000008007812 */ /* 0x000fe200078e4803 */
[----:B------:R-:W-:Y:S06]  /*0e40*/  BRA `(.L_x_11) ;  /* 0x00000000000c7947 */ /* 0x000fec0003800000 */
.L_x_6:
[----:B------:R-:W0:Y:S01]  /*0e50*/  MUFU.RSQ R0, -QNAN ;  /* 0xffc0000000007908 */ /* 0x000e220000001400 */
[----:B------:R-:W-:Y:S05]  /*0e60*/  BRA `(.L_x_11) ;  /* 0x0000000000047947 */ /* 0x000fea0003800000 */
.L_x_5:
[----:B------:R-:W-:-:S07]  /*0e70*/  FADD.FTZ R0, R3, R0 ;  /* 0x0000000003007221 */ /* 0x000fce0000010000 */
.L_x_11:
[----:B------:R-:W-:-:S04]  /*0e80*/  HFMA2 R7, -RZ, RZ, 0, 0 ;  /* 0x00000000ff077431 */ /* 0x000fc800000001ff */
[----:B0-----:R-:W-:Y:S05]  /*0e90*/  RET.REL.NODEC R6 `(_Z6kernelPh) ;  /* 0xfffffff006587950 */ /* 0x001fea0003c3ffff */
.L_x_12:
[----:B------:R-:W-:-:S00]  /*0ea0*/  BRA `(.L_x_12) ;  /* 0xfffffffc00fc7947 */ /* 0x000fc0000383ffff */
[----:B------:R-:W-:-:S00]  /*0eb0*/  NOP ;  /* 0x0000000000007918 */ /* 0x000fc00000000000 */
        /* <DEDUP_REMOVED lines=12> */
.L_x_13:


//--------------------- .nv.shared.reserved.0     --------------------------
	.section	.nv.shared.reserved.0,"aw",@nobits
	.weak		__nv_reservedSMEM_offset_0_alias
	.size		__nv_reservedSMEM_offset_0_alias, 0, 64
	.other		__nv_reservedSMEM_offset_0_alias,@"STO_CUDA_RESERVED_SHARED STV_DEFAULT"
__nv_reservedSMEM_offset_0_alias:
	.zero		0
	.zero		64


//--------------------- .nv.constant0._Z6kernelPh --------------------------
	.section	.nv.constant0._Z6kernelPh,"a",@progbits
	.sectionflags	@""
	.align	4
.nv.constant0._Z6kernelPh:
	.zero		904


//--------------------- SYMBOLS --------------------------

	.type		.nv.reservedSmem.offset0,@object
	.size		.nv.reservedSmem.offset0,0x4
